//
// Generated by NVIDIA NVVM Compiler
//
// Compiler Build ID: CL-36424714
// Cuda compilation tools, release 13.0, V13.0.88
// Based on NVVM 20.0.0
//

.version 9.0
.target sm_100
.address_size 64

	// .globl	_Z16swap_rows_kernelP6__halfiiiiiii
.extern .shared .align 16 .b8 s_ipiv[];

.visible .entry _Z16swap_rows_kernelP6__halfiiiiiii(
	.param .u64 .ptr .align 1 _Z16swap_rows_kernelP6__halfiiiiiii_param_0,
	.param .u32 _Z16swap_rows_kernelP6__halfiiiiiii_param_1,
	.param .u32 _Z16swap_rows_kernelP6__halfiiiiiii_param_2,
	.param .u32 _Z16swap_rows_kernelP6__halfiiiiiii_param_3,
	.param .u32 _Z16swap_rows_kernelP6__halfiiiiiii_param_4,
	.param .u32 _Z16swap_rows_kernelP6__halfiiiiiii_param_5,
	.param .u32 _Z16swap_rows_kernelP6__halfiiiiiii_param_6,
	.param .u32 _Z16swap_rows_kernelP6__halfiiiiiii_param_7
)
{
	.reg .pred 	%p<5>;
	.reg .b16 	%rs<3>;
	.reg .b32 	%r<12>;
	.reg .b64 	%rd<12>;

	ld.param.u64 	%rd1, [_Z16swap_rows_kernelP6__halfiiiiiii_param_0];
	ld.param.u32 	%r7, [_Z16swap_rows_kernelP6__halfiiiiiii_param_2];
	ld.param.u32 	%r2, [_Z16swap_rows_kernelP6__halfiiiiiii_param_3];
	ld.param.u32 	%r3, [_Z16swap_rows_kernelP6__halfiiiiiii_param_4];
	ld.param.u32 	%r4, [_Z16swap_rows_kernelP6__halfiiiiiii_param_5];
	ld.param.u32 	%r5, [_Z16swap_rows_kernelP6__halfiiiiiii_param_6];
	ld.param.u32 	%r6, [_Z16swap_rows_kernelP6__halfiiiiiii_param_7];
	mov.u32 	%r8, %ctaid.x;
	mov.u32 	%r9, %ntid.x;
	mov.u32 	%r10, %tid.x;
	mad.lo.s32 	%r1, %r8, %r9, %r10;
	setp.ge.s32 	%p1, %r1, %r7;
	@%p1 bra 	$L__BB0_3;
	setp.ge.s32 	%p2, %r1, %r5;
	add.s32 	%r11, %r6, %r5;
	setp.lt.s32 	%p3, %r1, %r11;
	and.pred  	%p4, %p2, %p3;
	@%p4 bra 	$L__BB0_3;
	cvta.to.global.u64 	%rd2, %rd1;
	cvt.s64.s32 	%rd3, %r3;
	mul.wide.s32 	%rd4, %r2, %r1;
	add.s64 	%rd5, %rd4, %rd3;
	cvt.s64.s32 	%rd6, %r4;
	add.s64 	%rd7, %rd4, %rd6;
	shl.b64 	%rd8, %rd5, 1;
	add.s64 	%rd9, %rd2, %rd8;
	ld.global.u16 	%rs1, [%rd9];
	shl.b64 	%rd10, %rd7, 1;
	add.s64 	%rd11, %rd2, %rd10;
	ld.global.u16 	%rs2, [%rd11];
	st.global.u16 	[%rd9], %rs2;
	st.global.u16 	[%rd11], %rs1;
$L__BB0_3:
	ret;

}
	// .globl	_Z22batch_swap_rows_kernelP6__halfiiiiiPKi
.visible .entry _Z22batch_swap_rows_kernelP6__halfiiiiiPKi(
	.param .u64 .ptr .align 1 _Z22batch_swap_rows_kernelP6__halfiiiiiPKi_param_0,
	.param .u32 _Z22batch_swap_rows_kernelP6__halfiiiiiPKi_param_1,
	.param .u32 _Z22batch_swap_rows_kernelP6__halfiiiiiPKi_param_2,
	.param .u32 _Z22batch_swap_rows_kernelP6__halfiiiiiPKi_param_3,
	.param .u32 _Z22batch_swap_rows_kernelP6__halfiiiiiPKi_param_4,
	.param .u32 _Z22batch_swap_rows_kernelP6__halfiiiiiPKi_param_5,
	.param .u64 .ptr .align 1 _Z22batch_swap_rows_kernelP6__halfiiiiiPKi_param_6
)
{
	.reg .pred 	%p<52>;
	.reg .b16 	%rs<11>;
	.reg .b32 	%r<59>;
	.reg .b64 	%rd<48>;

	ld.param.u64 	%rd5, [_Z22batch_swap_rows_kernelP6__halfiiiiiPKi_param_0];
	ld.param.u32 	%r30, [_Z22batch_swap_rows_kernelP6__halfiiiiiPKi_param_1];
	ld.param.u32 	%r31, [_Z22batch_swap_rows_kernelP6__halfiiiiiPKi_param_2];
	ld.param.u32 	%r32, [_Z22batch_swap_rows_kernelP6__halfiiiiiPKi_param_3];
	ld.param.u32 	%r33, [_Z22batch_swap_rows_kernelP6__halfiiiiiPKi_param_4];
	ld.param.u32 	%r34, [_Z22batch_swap_rows_kernelP6__halfiiiiiPKi_param_5];
	ld.param.u64 	%rd4, [_Z22batch_swap_rows_kernelP6__halfiiiiiPKi_param_6];
	cvta.to.global.u64 	%rd1, %rd5;
	mov.u32 	%r1, %tid.x;
	setp.ge.s32 	%p1, %r1, %r34;
	@%p1 bra 	$L__BB1_3;
	mov.u32 	%r2, %ntid.x;
	cvta.to.global.u64 	%rd2, %rd4;
	mov.u32 	%r53, %r1;
$L__BB1_2:
	mul.wide.s32 	%rd6, %r53, 4;
	add.s64 	%rd7, %rd2, %rd6;
	ld.global.nc.u32 	%r35, [%rd7];
	shl.b32 	%r36, %r53, 2;
	mov.u32 	%r37, s_ipiv;
	add.s32 	%r38, %r37, %r36;
	st.shared.u32 	[%r38], %r35;
	add.s32 	%r53, %r53, %r2;
	setp.lt.s32 	%p2, %r53, %r34;
	@%p2 bra 	$L__BB1_2;
$L__BB1_3:
	bar.sync 	0;
	mov.u32 	%r39, %ctaid.x;
	mov.u32 	%r40, %ntid.x;
	mad.lo.s32 	%r5, %r39, %r40, %r1;
	setp.ge.s32 	%p3, %r5, %r31;
	@%p3 bra 	$L__BB1_27;
	setp.ge.s32 	%p4, %r5, %r33;
	add.s32 	%r41, %r34, %r33;
	setp.lt.s32 	%p5, %r5, %r41;
	and.pred  	%p6, %p4, %p5;
	@%p6 bra 	$L__BB1_27;
	mul.wide.s32 	%rd3, %r32, %r5;
	setp.lt.s32 	%p7, %r34, 1;
	@%p7 bra 	$L__BB1_27;
	and.b32  	%r6, %r34, 3;
	setp.lt.u32 	%p8, %r34, 4;
	mov.b32 	%r55, 0;
	@%p8 bra 	$L__BB1_21;
	and.b32  	%r55, %r34, 2147483644;
	mov.b32 	%r54, 0;
	mov.u32 	%r45, s_ipiv;
$L__BB1_8:
	add.s32 	%r9, %r54, %r33;
	shl.b32 	%r44, %r54, 2;
	add.s32 	%r10, %r45, %r44;
	ld.shared.u32 	%r46, [%r10];
	add.s32 	%r11, %r46, %r9;
	setp.eq.s32 	%p9, %r46, 0;
	@%p9 bra 	$L__BB1_11;
	setp.lt.s32 	%p10, %r9, 0;
	setp.ge.s32 	%p11, %r9, %r30;
	or.pred  	%p12, %p10, %p11;
	setp.lt.s32 	%p13, %r11, 0;
	setp.ge.s32 	%p14, %r11, %r30;
	or.pred  	%p15, %p13, %p14;
	or.pred  	%p16, %p12, %p15;
	@%p16 bra 	$L__BB1_11;
	cvt.u64.u32 	%rd8, %r9;
	add.s64 	%rd9, %rd3, %rd8;
	cvt.u64.u32 	%rd10, %r11;
	add.s64 	%rd11, %rd3, %rd10;
	shl.b64 	%rd12, %rd9, 1;
	add.s64 	%rd13, %rd1, %rd12;
	ld.global.u16 	%rs1, [%rd13];
	shl.b64 	%rd14, %rd11, 1;
	add.s64 	%rd15, %rd1, %rd14;
	ld.global.u16 	%rs2, [%rd15];
	st.global.u16 	[%rd13], %rs2;
	st.global.u16 	[%rd15], %rs1;
$L__BB1_11:
	add.s32 	%r12, %r9, 1;
	ld.shared.u32 	%r47, [%r10+4];
	add.s32 	%r13, %r47, %r12;
	setp.eq.s32 	%p17, %r47, 0;
	@%p17 bra 	$L__BB1_14;
	setp.lt.s32 	%p18, %r12, 0;
	setp.ge.s32 	%p19, %r12, %r30;
	or.pred  	%p20, %p18, %p19;
	setp.lt.s32 	%p21, %r13, 0;
	setp.ge.s32 	%p22, %r13, %r30;
	or.pred  	%p23, %p21, %p22;
	or.pred  	%p24, %p20, %p23;
	@%p24 bra 	$L__BB1_14;
	cvt.u64.u32 	%rd16, %r12;
	add.s64 	%rd17, %rd3, %rd16;
	cvt.u64.u32 	%rd18, %r13;
	add.s64 	%rd19, %rd3, %rd18;
	shl.b64 	%rd20, %rd17, 1;
	add.s64 	%rd21, %rd1, %rd20;
	ld.global.u16 	%rs3, [%rd21];
	shl.b64 	%rd22, %rd19, 1;
	add.s64 	%rd23, %rd1, %rd22;
	ld.global.u16 	%rs4, [%rd23];
	st.global.u16 	[%rd21], %rs4;
	st.global.u16 	[%rd23], %rs3;
$L__BB1_14:
	add.s32 	%r14, %r9, 2;
	ld.shared.u32 	%r48, [%r10+8];
	add.s32 	%r15, %r48, %r14;
	setp.eq.s32 	%p25, %r48, 0;
	@%p25 bra 	$L__BB1_17;
	setp.lt.s32 	%p26, %r14, 0;
	setp.ge.s32 	%p27, %r14, %r30;
	or.pred  	%p28, %p26, %p27;
	setp.lt.s32 	%p29, %r15, 0;
	setp.ge.s32 	%p30, %r15, %r30;
	or.pred  	%p31, %p29, %p30;
	or.pred  	%p32, %p28, %p31;
	@%p32 bra 	$L__BB1_17;
	cvt.u64.u32 	%rd24, %r14;
	add.s64 	%rd25, %rd3, %rd24;
	cvt.u64.u32 	%rd26, %r15;
	add.s64 	%rd27, %rd3, %rd26;
	shl.b64 	%rd28, %rd25, 1;
	add.s64 	%rd29, %rd1, %rd28;
	ld.global.u16 	%rs5, [%rd29];
	shl.b64 	%rd30, %rd27, 1;
	add.s64 	%rd31, %rd1, %rd30;
	ld.global.u16 	%rs6, [%rd31];
	st.global.u16 	[%rd29], %rs6;
	st.global.u16 	[%rd31], %rs5;
$L__BB1_17:
	add.s32 	%r16, %r9, 3;
	ld.shared.u32 	%r49, [%r10+12];
	add.s32 	%r17, %r49, %r16;
	setp.eq.s32 	%p33, %r49, 0;
	@%p33 bra 	$L__BB1_20;
	setp.lt.s32 	%p34, %r16, 0;
	setp.ge.s32 	%p35, %r16, %r30;
	or.pred  	%p36, %p34, %p35;
	setp.lt.s32 	%p37, %r17, 0;
	setp.ge.s32 	%p38, %r17, %r30;
	or.pred  	%p39, %p37, %p38;
	or.pred  	%p40, %p36, %p39;
	@%p40 bra 	$L__BB1_20;
	cvt.u64.u32 	%rd32, %r16;
	add.s64 	%rd33, %rd3, %rd32;
	cvt.u64.u32 	%rd34, %r17;
	add.s64 	%rd35, %rd3, %rd34;
	shl.b64 	%rd36, %rd33, 1;
	add.s64 	%rd37, %rd1, %rd36;
	ld.global.u16 	%rs7, [%rd37];
	shl.b64 	%rd38, %rd35, 1;
	add.s64 	%rd39, %rd1, %rd38;
	ld.global.u16 	%rs8, [%rd39];
	st.global.u16 	[%rd37], %rs8;
	st.global.u16 	[%rd39], %rs7;
$L__BB1_20:
	add.s32 	%r54, %r54, 4;
	setp.ne.s32 	%p41, %r54, %r55;
	@%p41 bra 	$L__BB1_8;
$L__BB1_21:
	setp.eq.s32 	%p42, %r6, 0;
	@%p42 bra 	$L__BB1_27;
	shl.b32 	%r50, %r55, 2;
	mov.u32 	%r51, s_ipiv;
	add.s32 	%r58, %r51, %r50;
	add.s32 	%r57, %r55, %r33;
	neg.s32 	%r56, %r6;
$L__BB1_23:
	.pragma "nounroll";
	ld.shared.u32 	%r52, [%r58];
	add.s32 	%r26, %r57, %r52;
	setp.eq.s32 	%p43, %r52, 0;
	@%p43 bra 	$L__BB1_26;
	setp.lt.s32 	%p44, %r57, 0;
	setp.ge.s32 	%p45, %r57, %r30;
	or.pred  	%p46, %p44, %p45;
	setp.lt.s32 	%p47, %r26, 0;
	setp.ge.s32 	%p48, %r26, %r30;
	or.pred  	%p49, %p47, %p48;
	or.pred  	%p50, %p46, %p49;
	@%p50 bra 	$L__BB1_26;
	cvt.u64.u32 	%rd40, %r57;
	add.s64 	%rd41, %rd3, %rd40;
	cvt.u64.u32 	%rd42, %r26;
	add.s64 	%rd43, %rd3, %rd42;
	shl.b64 	%rd44, %rd41, 1;
	add.s64 	%rd45, %rd1, %rd44;
	ld.global.u16 	%rs9, [%rd45];
	shl.b64 	%rd46, %rd43, 1;
	add.s64 	%rd47, %rd1, %rd46;
	ld.global.u16 	%rs10, [%rd47];
	st.global.u16 	[%rd45], %rs10;
	st.global.u16 	[%rd47], %rs9;
$L__BB1_26:
	add.s32 	%r58, %r58, 4;
	add.s32 	%r57, %r57, 1;
	add.s32 	%r56, %r56, 1;
	setp.ne.s32 	%p51, %r56, 0;
	@%p51 bra 	$L__BB1_23;
$L__BB1_27:
	ret;

}


// ===== COMPILED SASS (sm_100) =====

	.target	sm_100

	.elftype	@"ET_EXEC"


//--------------------- .note.nv.tkinfo           --------------------------
	.section	.note.nv.tkinfo,"",@"SHT_NOTE"
	.sectionflags	@"SHF_NOTE_NV_TKINFO"
	.tkinfo
        /*0018*/ 	.word	0x00000002
        /*0030*/ 	.string	""
        /*0030*/ 	.string	"ptxas"
        /*0030*/ 	.string	"Cuda compilation tools, release 13.0, V13.0.88"
        /*0030*/ 	.string	"Build cuda_13.0.r13.0/compiler.36424714_0"
        /*0030*/ 	.string	"-arch sm_100 -m 64 "



//--------------------- .note.nv.cuinfo           --------------------------
	.section	.note.nv.cuinfo,"",@"SHT_NOTE"
	.sectionflags	@"SHF_NOTE_NV_CUINFO"
        /*0018*/ 	.short	0x0002
        /*001a*/ 	.short	0x0064
        /*001c*/ 	.short	0x0082
	.zero		2


//--------------------- .nv.info                  --------------------------
	.section	.nv.info,"",@"SHT_CUDA_INFO"
	.align	4


	//----- nvinfo : EIATTR_REGCOUNT
	.align		4
        /*0000*/ 	.byte	0x04, 0x2f
        /*0002*/ 	.short	(.L_1 - .L_0)
	.align		4
.L_0:
        /*0004*/ 	.word	index@(_Z16swap_rows_kernelP6__halfiiiiiii)
        /*0008*/ 	.word	0x0000000c


	//----- nvinfo : EIATTR_FRAME_SIZE
	.align		4
.L_1:
        /*000c*/ 	.byte	0x04, 0x11
        /*000e*/ 	.short	(.L_3 - .L_2)
	.align		4
.L_2:
        /*0010*/ 	.word	index@(_Z16swap_rows_kernelP6__halfiiiiiii)
        /*0014*/ 	.word	0x00000000


	//----- nvinfo : EIATTR_REGCOUNT
	.align		4
.L_3:
        /*0018*/ 	.byte	0x04, 0x2f
        /*001a*/ 	.short	(.L_5 - .L_4)
	.align		4
.L_4:
        /*001c*/ 	.word	index@(_Z22batch_swap_rows_kernelP6__halfiiiiiPKi)
        /*0020*/ 	.word	0x00000014


	//----- nvinfo : EIATTR_FRAME_SIZE
	.align		4
.L_5:
        /*0024*/ 	.byte	0x04, 0x11
        /*0026*/ 	.short	(.L_7 - .L_6)
	.align		4
.L_6:
        /*0028*/ 	.word	index@(_Z22batch_swap_rows_kernelP6__halfiiiiiPKi)
        /*002c*/ 	.word	0x00000000


	//----- nvinfo : EIATTR_MIN_STACK_SIZE
	.align		4
.L_7:
        /*0030*/ 	.byte	0x04, 0x12
        /*0032*/ 	.short	(.L_9 - .L_8)
	.align		4
.L_8:
        /*0034*/ 	.word	index@(_Z22batch_swap_rows_kernelP6__halfiiiiiPKi)
        /*0038*/ 	.word	0x00000000


	//----- nvinfo : EIATTR_MIN_STACK_SIZE
	.align		4
.L_9:
        /*003c*/ 	.byte	0x04, 0x12
        /*003e*/ 	.short	(.L_11 - .L_10)
	.align		4
.L_10:
        /*0040*/ 	.word	index@(_Z16swap_rows_kernelP6__halfiiiiiii)
        /*0044*/ 	.word	0x00000000
.L_11:


//--------------------- .nv.compat                --------------------------
	.section	.nv.compat,"",@"SHT_CUDA_COMPAT_INFO"
	.align	4
        /*0000*/ 	.byte	0x02, 0x09, 0x00, 0x00, 0x02, 0x02, 0x01, 0x00, 0x02, 0x05, 0x05, 0x00, 0x03, 0x07, 0x01, 0x01
        /*0010*/ 	.byte	0x02, 0x03, 0x00, 0x00, 0x02, 0x06, 0x01, 0x00, 0x04, 0x0b, 0x08, 0x00, 0x09, 0x00, 0x00, 0x00
        /*0020*/ 	.byte	0x00, 0x00, 0x00, 0x00


//--------------------- .nv.info._Z22batch_swap_rows_kernelP6__halfiiiiiPKi --------------------------
	.section	.nv.info._Z22batch_swap_rows_kernelP6__halfiiiiiPKi,"",@"SHT_CUDA_INFO"
	.sectionflags	@""
	.align	4


	//----- nvinfo : EIATTR_CUDA_API_VERSION
	.align		4
        /*0000*/ 	.byte	0x04, 0x37
        /*0002*/ 	.short	(.L_13 - .L_12)
.L_12:
        /*0004*/ 	.word	0x00000082


	//----- nvinfo : EIATTR_KPARAM_INFO
	.align		4
.L_13:
        /*0008*/ 	.byte	0x04, 0x17
        /*000a*/ 	.short	(.L_15 - .L_14)
.L_14:
        /*000c*/ 	.word	0x00000000
        /*0010*/ 	.short	0x0006
        /*0012*/ 	.short	0x0020
        /*0014*/ 	.byte	0x00, 0xf5, 0x21, 0x00


	//----- nvinfo : EIATTR_KPARAM_INFO
	.align		4
.L_15:
        /*0018*/ 	.byte	0x04, 0x17
        /*001a*/ 	.short	(.L_17 - .L_16)
.L_16:
        /*001c*/ 	.word	0x00000000
        /*0020*/ 	.short	0x0005
        /*0022*/ 	.short	0x0018
        /*0024*/ 	.byte	0x00, 0xf0, 0x11, 0x00


	//----- nvinfo : EIATTR_KPARAM_INFO
	.align		4
.L_17:
        /*0028*/ 	.byte	0x04, 0x17
        /*002a*/ 	.short	(.L_19 - .L_18)
.L_18:
        /*002c*/ 	.word	0x00000000
        /*0030*/ 	.short	0x0004
        /*0032*/ 	.short	0x0014
        /*0034*/ 	.byte	0x00, 0xf0, 0x11, 0x00


	//----- nvinfo : EIATTR_KPARAM_INFO
	.align		4
.L_19:
        /*0038*/ 	.byte	0x04, 0x17
        /*003a*/ 	.short	(.L_21 - .L_20)
.L_20:
        /*003c*/ 	.word	0x00000000
        /*0040*/ 	.short	0x0003
        /*0042*/ 	.short	0x0010
        /*0044*/ 	.byte	0x00, 0xf0, 0x11, 0x00


	//----- nvinfo : EIATTR_KPARAM_INFO
	.align		4
.L_21:
        /*0048*/ 	.byte	0x04, 0x17
        /*004a*/ 	.short	(.L_23 - .L_22)
.L_22:
        /*004c*/ 	.word	0x00000000
        /*0050*/ 	.short	0x0002
        /*0052*/ 	.short	0x000c
        /*0054*/ 	.byte	0x00, 0xf0, 0x11, 0x00


	//----- nvinfo : EIATTR_KPARAM_INFO
	.align		4
.L_23:
        /*0058*/ 	.byte	0x04, 0x17
        /*005a*/ 	.short	(.L_25 - .L_24)
.L_24:
        /*005c*/ 	.word	0x00000000
        /*0060*/ 	.short	0x0001
        /*0062*/ 	.short	0x0008
        /*0064*/ 	.byte	0x00, 0xf0, 0x11, 0x00


	//----- nvinfo : EIATTR_KPARAM_INFO
	.align		4
.L_25:
        /*0068*/ 	.byte	0x04, 0x17
        /*006a*/ 	.short	(.L_27 - .L_26)
.L_26:
        /*006c*/ 	.word	0x00000000
        /*0070*/ 	.short	0x0000
        /*0072*/ 	.short	0x0000
        /*0074*/ 	.byte	0x00, 0xf5, 0x21, 0x00


	//----- nvinfo : EIATTR_SPARSE_MMA_MASK
	.align		4
.L_27:
        /*0078*/ 	.byte	0x03, 0x50
        /*007a*/ 	.short	0x0000


	//----- nvinfo : EIATTR_MAXREG_COUNT
	.align		4
        /*007c*/ 	.byte	0x03, 0x1b
        /*007e*/ 	.short	0x00ff


	//----- nvinfo : EIATTR_NUM_BARRIERS
	.align		4
        /*0080*/ 	.byte	0x02, 0x4c
        /*0082*/ 	.byte	0x01
	.zero		1


	//----- nvinfo : EIATTR_MERCURY_ISA_VERSION
	.align		4
        /*0084*/ 	.byte	0x03, 0x5f
        /*0086*/ 	.short	0x0101


	//----- nvinfo : EIATTR_VRC_CTA_INIT_COUNT
	.align		4
        /*0088*/ 	.byte	0x02, 0x4a
	.zero		1
	.zero		1


	//----- nvinfo : EIATTR_EXIT_INSTR_OFFSETS
	.align		4
        /*008c*/ 	.byte	0x04, 0x1c
        /*008e*/ 	.short	(.L_29 - .L_28)


	//   ....[0]....
.L_28:
        /*0090*/ 	.word	0x000001b0


	//   ....[1]....
        /*0094*/ 	.word	0x00000200


	//   ....[2]....
        /*0098*/ 	.word	0x00000220


	//   ....[3]....
        /*009c*/ 	.word	0x00000900


	//   ....[4]....
        /*00a0*/ 	.word	0x00000b60


	//----- nvinfo : EIATTR_CRS_STACK_SIZE
	.align		4
.L_29:
        /*00a4*/ 	.byte	0x04, 0x1e
        /*00a6*/ 	.short	(.L_31 - .L_30)
.L_30:
        /*00a8*/ 	.word	0x00000000


	//----- nvinfo : EIATTR_CBANK_PARAM_SIZE
	.align		4
.L_31:
        /*00ac*/ 	.byte	0x03, 0x19
        /*00ae*/ 	.short	0x0028


	//----- nvinfo : EIATTR_PARAM_CBANK
	.align		4
        /*00b0*/ 	.byte	0x04, 0x0a
        /*00b2*/ 	.short	(.L_33 - .L_32)
	.align		4
.L_32:
        /*00b4*/ 	.word	index@(.nv.constant0._Z22batch_swap_rows_kernelP6__halfiiiiiPKi)
        /*00b8*/ 	.short	0x0380
        /*00ba*/ 	.short	0x0028


	//----- nvinfo : EIATTR_SW_WAR
	.align		4
.L_33:
        /*00bc*/ 	.byte	0x04, 0x36
        /*00be*/ 	.short	(.L_35 - .L_34)
.L_34:
        /*00c0*/ 	.word	0x00000008
.L_35:


//--------------------- .nv.info._Z16swap_rows_kernelP6__halfiiiiiii --------------------------
	.section	.nv.info._Z16swap_rows_kernelP6__halfiiiiiii,"",@"SHT_CUDA_INFO"
	.sectionflags	@""
	.align	4


	//----- nvinfo : EIATTR_CUDA_API_VERSION
	.align		4
        /*0000*/ 	.byte	0x04, 0x37
        /*0002*/ 	.short	(.L_37 - .L_36)
.L_36:
        /*0004*/ 	.word	0x00000082


	//----- nvinfo : EIATTR_KPARAM_INFO
	.align		4
.L_37:
        /*0008*/ 	.byte	0x04, 0x17
        /*000a*/ 	.short	(.L_39 - .L_38)
.L_38:
        /*000c*/ 	.word	0x00000000
        /*0010*/ 	.short	0x0007
        /*0012*/ 	.short	0x0020
        /*0014*/ 	.byte	0x00, 0xf0, 0x11, 0x00


	//----- nvinfo : EIATTR_KPARAM_INFO
	.align		4
.L_39:
        /*0018*/ 	.byte	0x04, 0x17
        /*001a*/ 	.short	(.L_41 - .L_40)
.L_40:
        /*001c*/ 	.word	0x00000000
        /*0020*/ 	.short	0x0006
        /*0022*/ 	.short	0x001c
        /*0024*/ 	.byte	0x00, 0xf0, 0x11, 0x00


	//----- nvinfo : EIATTR_KPARAM_INFO
	.align		4
.L_41:
        /*0028*/ 	.byte	0x04, 0x17
        /*002a*/ 	.short	(.L_43 - .L_42)
.L_42:
        /*002c*/ 	.word	0x00000000
        /*0030*/ 	.short	0x0005
        /*0032*/ 	.short	0x0018
        /*0034*/ 	.byte	0x00, 0xf0, 0x11, 0x00


	//----- nvinfo : EIATTR_KPARAM_INFO
	.align		4
.L_43:
        /*0038*/ 	.byte	0x04, 0x17
        /*003a*/ 	.short	(.L_45 - .L_44)
.L_44:
        /*003c*/ 	.word	0x00000000
        /*0040*/ 	.short	0x0004
        /*0042*/ 	.short	0x0014
        /*0044*/ 	.byte	0x00, 0xf0, 0x11, 0x00


	//----- nvinfo : EIATTR_KPARAM_INFO
	.align		4
.L_45:
        /*0048*/ 	.byte	0x04, 0x17
        /*004a*/ 	.short	(.L_47 - .L_46)
.L_46:
        /*004c*/ 	.word	0x00000000
        /*0050*/ 	.short	0x0003
        /*0052*/ 	.short	0x0010
        /*0054*/ 	.byte	0x00, 0xf0, 0x11, 0x00


	//----- nvinfo : EIATTR_KPARAM_INFO
	.align		4
.L_47:
        /*0058*/ 	.byte	0x04, 0x17
        /*005a*/ 	.short	(.L_49 - .L_48)
.L_48:
        /*005c*/ 	.word	0x00000000
        /*0060*/ 	.short	0x0002
        /*0062*/ 	.short	0x000c
        /*0064*/ 	.byte	0x00, 0xf0, 0x11, 0x00


	//----- nvinfo : EIATTR_KPARAM_INFO
	.align		4
.L_49:
        /*0068*/ 	.byte	0x04, 0x17
        /*006a*/ 	.short	(.L_51 - .L_50)
.L_50:
        /*006c*/ 	.word	0x00000000
        /*0070*/ 	.short	0x0001
        /*0072*/ 	.short	0x0008
        /*0074*/ 	.byte	0x00, 0xf0, 0x11, 0x00


	//----- nvinfo : EIATTR_KPARAM_INFO
	.align		4
.L_51:
        /*0078*/ 	.byte	0x04, 0x17
        /*007a*/ 	.short	(.L_53 - .L_52)
.L_52:
        /*007c*/ 	.word	0x00000000
        /*0080*/ 	.short	0x0000
        /*0082*/ 	.short	0x0000
        /*0084*/ 	.byte	0x00, 0xf5, 0x21, 0x00


	//----- nvinfo : EIATTR_SPARSE_MMA_MASK
	.align		4
.L_53:
        /*0088*/ 	.byte	0x03, 0x50
        /*008a*/ 	.short	0x0000


	//----- nvinfo : EIATTR_MAXREG_COUNT
	.align		4
        /*008c*/ 	.byte	0x03, 0x1b
        /*008e*/ 	.short	0x00ff


	//----- nvinfo : EIATTR_MERCURY_ISA_VERSION
	.align		4
        /*0090*/ 	.byte	0x03, 0x5f
        /*0092*/ 	.short	0x0101


	//----- nvinfo : EIATTR_VRC_CTA_INIT_COUNT
	.align		4
        /*0094*/ 	.byte	0x02, 0x4a
	.zero		1
	.zero		1


	//----- nvinfo : EIATTR_EXIT_INSTR_OFFSETS
	.align		4
        /*0098*/ 	.byte	0x04, 0x1c
        /*009a*/ 	.short	(.L_55 - .L_54)


	//   ....[0]....
.L_54:
        /*009c*/ 	.word	0x00000070


	//   ....[1]....
        /*00a0*/ 	.word	0x000000e0


	//   ....[2]....
        /*00a4*/ 	.word	0x00000220


	//----- nvinfo : EIATTR_CBANK_PARAM_SIZE
	.align		4
.L_55:
        /*00a8*/ 	.byte	0x03, 0x19
        /*00aa*/ 	.short	0x0024


	//----- nvinfo : EIATTR_PARAM_CBANK
	.align		4
        /*00ac*/ 	.byte	0x04, 0x0a
        /*00ae*/ 	.short	(.L_57 - .L_56)
	.align		4
.L_56:
        /*00b0*/ 	.word	index@(.nv.constant0._Z16swap_rows_kernelP6__halfiiiiiii)
        /*00b4*/ 	.short	0x0380
        /*00b6*/ 	.short	0x0024


	//----- nvinfo : EIATTR_SW_WAR
	.align		4
.L_57:
        /*00b8*/ 	.byte	0x04, 0x36
        /*00ba*/ 	.short	(.L_59 - .L_58)
.L_58:
        /*00bc*/ 	.word	0x00000008
.L_59:


//--------------------- .nv.callgraph             --------------------------
	.section	.nv.callgraph,"",@"SHT_CUDA_CALLGRAPH"
	.align	4
	.sectionentsize	8
	.align		4
        /*0000*/ 	.word	0x00000000
	.align		4
        /*0004*/ 	.word	0xffffffff
	.align		4
        /*0008*/ 	.word	0x00000000
	.align		4
        /*000c*/ 	.word	0xfffffffe
	.align		4
        /*0010*/ 	.word	0x00000000
	.align		4
        /*0014*/ 	.word	0xfffffffd
	.align		4
        /*0018*/ 	.word	0x00000000
	.align		4
        /*001c*/ 	.word	0xfffffffc


//--------------------- .text._Z22batch_swap_rows_kernelP6__halfiiiiiPKi --------------------------
	.section	.text._Z22batch_swap_rows_kernelP6__halfiiiiiPKi,"ax",@progbits
	.align	128
        .global         _Z22batch_swap_rows_kernelP6__halfiiiiiPKi
        .type           _Z22batch_swap_rows_kernelP6__halfiiiiiPKi,@function
        .size           _Z22batch_swap_rows_kernelP6__halfiiiiiPKi,(.L_x_13 - _Z22batch_swap_rows_kernelP6__halfiiiiiPKi)
        .other          _Z22batch_swap_rows_kernelP6__halfiiiiiPKi,@"STO_CUDA_ENTRY STV_DEFAULT"
_Z22batch_swap_rows_kernelP6__halfiiiiiPKi:
.text._Z22batch_swap_rows_kernelP6__halfiiiiiPKi:
[----:B------:R-:W-:Y:S01]  /*0000*/  LDC R1, c[0x0][0x37c] ;  /* 0x0000df00ff017b82 */ /* 0x000fe20000000800 */
[----:B------:R-:W0:Y:S07]  /*0010*/  S2R R6, SR_TID.X ;  /* 0x0000000000067919 */ /* 0x000e2e0000002100 */
[----:B------:R-:W0:Y:S01]  /*0020*/  LDC R10, c[0x0][0x398] ;  /* 0x0000e600ff0a7b82 */ /* 0x000e220000000800 */
[----:B------:R-:W1:Y:S01]  /*0030*/  LDCU.64 UR12, c[0x0][0x358] ;  /* 0x00006b00ff0c77ac */ /* 0x000e620008000a00 */
[----:B------:R-:W-:Y:S01]  /*0040*/  BSSY.RECONVERGENT B0, `(.L_x_0) ;  /* 0x0000010000007945 */ /* 0x000fe20003800200 */
[----:B0-----:R-:W-:-:S13]  /*0050*/  ISETP.GE.AND P0, PT, R6, R10, PT ;  /* 0x0000000a0600720c */ /* 0x001fda0003f06270 */
[----:B-1----:R-:W-:Y:S05]  /*0060*/  @P0 BRA `(.L_x_1) ;  /* 0x0000000000340947 */ /* 0x002fea0003800000 */
[----:B------:R-:W0:Y:S01]  /*0070*/  S2R R3, SR_CgaCtaId ;  /* 0x0000000000037919 */ /* 0x000e220000008800 */
[----:B------:R-:W1:Y:S01]  /*0080*/  LDC R8, c[0x0][0x360] ;  /* 0x0000d800ff087b82 */ /* 0x000e620000000800 */
[----:B------:R-:W-:Y:S01]  /*0090*/  MOV R0, 0x400 ;  /* 0x0000040000007802 */ /* 0x000fe20000000f00 */
[----:B------:R-:W-:-:S06]  /*00a0*/  IMAD.MOV.U32 R7, RZ, RZ, R6 ;  /* 0x000000ffff077224 */ /* 0x000fcc00078e0006 */
[----:B------:R-:W2:Y:S01]  /*00b0*/  LDC.64 R4, c[0x0][0x3a0] ;  /* 0x0000e800ff047b82 */ /* 0x000ea20000000a00 */
[----:B0-----:R-:W-:-:S07]  /*00c0*/  LEA R0, R3, R0, 0x18 ;  /* 0x0000000003007211 */ /* 0x001fce00078ec0ff */
.L_x_2:
[----:B0-2---:R-:W-:-:S06]  /*00d0*/  IMAD.WIDE R2, R7, 0x4, R4 ;  /* 0x0000000407027825 */ /* 0x005fcc00078e0204 */
[----:B------:R-:W2:Y:S01]  /*00e0*/  LDG.E.CONSTANT R2, desc[UR12][R2.64] ;  /* 0x0000000c02027981 */ /* 0x000ea2000c1e9900 */
[----:B------:R-:W-:Y:S02]  /*00f0*/  IMAD R9, R7, 0x4, R0 ;  /* 0x0000000407097824 */ /* 0x000fe400078e0200 */
[----:B-1----:R-:W-:-:S05]  /*0100*/  IMAD.IADD R7, R8, 0x1, R7 ;  /* 0x0000000108077824 */ /* 0x002fca00078e0207 */
[----:B------:R-:W-:Y:S01]  /*0110*/  ISETP.GE.AND P0, PT, R7, R10, PT ;  /* 0x0000000a0700720c */ /* 0x000fe20003f06270 */
[----:B--2---:R0:W-:-:S12]  /*0120*/  STS [R9], R2 ;  /* 0x0000000209007388 */ /* 0x0041d80000000800 */
[----:B------:R-:W-:Y:S05]  /*0130*/  @!P0 BRA `(.L_x_2) ;  /* 0xfffffffc00e48947 */ /* 0x000fea000383ffff */
.L_x_1:
[----:B------:R-:W-:Y:S05]  /*0140*/  BSYNC.RECONVERGENT B0 ;  /* 0x0000000000007941 */ /* 0x000fea0003800200 */
.L_x_0:
[----:B------:R-:W1:Y:S01]  /*0150*/  S2UR UR4, SR_CTAID.X ;  /* 0x00000000000479c3 */ /* 0x000e620000002500 */
[----:B------:R-:W2:Y:S07]  /*0160*/  LDCU UR5, c[0x0][0x38c] ;  /* 0x00007180ff0577ac */ /* 0x000eae0008000800 */
[----:B------:R-:W1:Y:S02]  /*0170*/  LDC R3, c[0x0][0x360] ;  /* 0x0000d800ff037b82 */ /* 0x000e640000000800 */
[----:B-1----:R-:W-:-:S06]  /*0180*/  IMAD R0, R3, UR4, R6 ;  /* 0x0000000403007c24 */ /* 0x002fcc000f8e0206 */
[----:B------:R-:W-:Y:S01]  /*0190*/  BAR.SYNC.DEFER_BLOCKING 0x0 ;  /* 0x0000000000007b1d */ /* 0x000fe20000010000 */
[----:B--2---:R-:W-:-:S13]  /*01a0*/  ISETP.GE.AND P0, PT, R0, UR5, PT ;  /* 0x0000000500007c0c */ /* 0x004fda000bf06270 */
[----:B------:R-:W-:Y:S05]  /*01b0*/  @P0 EXIT ;  /* 0x000000000000094d */ /* 0x000fea0003800000 */
[----:B------:R-:W1:Y:S02]  /*01c0*/  LDCU UR5, c[0x0][0x394] ;  /* 0x00007280ff0577ac */ /* 0x000e640008000800 */
[----:B-1----:R-:W-:Y:S01]  /*01d0*/  VIADD R3, R10, UR5 ;  /* 0x000000050a037c36 */ /* 0x002fe20008000000 */
[----:B------:R-:W-:-:S04]  /*01e0*/  ISETP.GE.AND P1, PT, R0, UR5, PT ;  /* 0x0000000500007c0c */ /* 0x000fc8000bf26270 */
[----:B------:R-:W-:-:S13]  /*01f0*/  ISETP.GE.AND P0, PT, R0, R3, PT ;  /* 0x000000030000720c */ /* 0x000fda0003f06270 */
[----:B------:R-:W-:Y:S05]  /*0200*/  @!P0 EXIT P1 ;  /* 0x000000000000894d */ /* 0x000fea0000800000 */
[----:B------:R-:W-:-:S13]  /*0210*/  ISETP.GE.AND P0, PT, R10, 0x1, PT ;  /* 0x000000010a00780c */ /* 0x000fda0003f06270 */
[----:B------:R-:W-:Y:S05]  /*0220*/  @!P0 EXIT ;  /* 0x000000000000894d */ /* 0x000fea0003800000 */
[C---:B------:R-:W-:Y:S01]  /*0230*/  ISETP.GE.U32.AND P0, PT, R10.reuse, 0x4, PT ;  /* 0x000000040a00780c */ /* 0x040fe20003f06070 */
[----:B------:R-:W-:Y:S01]  /*0240*/  IMAD.MOV.U32 R3, RZ, RZ, RZ ;  /* 0x000000ffff037224 */ /* 0x000fe200078e00ff */
[----:B0-----:R-:W-:-:S11]  /*0250*/  LOP3.LUT R2, R10, 0x3, RZ, 0xc0, !PT ;  /* 0x000000030a027812 */ /* 0x001fd600078ec0ff */
[----:B------:R-:W-:Y:S05]  /*0260*/  @!P0 BRA `(.L_x_3) ;  /* 0x0000000400a08947 */ /* 0x000fea0003800000 */
[----:B------:R-:W0:Y:S01]  /*0270*/  S2UR UR5, SR_CgaCtaId ;  /* 0x00000000000579c3 */ /* 0x000e220000008800 */
[----:B------:R-:W-:Y:S01]  /*0280*/  UMOV UR4, 0x400 ;  /* 0x0000040000047882 */ /* 0x000fe20000000000 */
[----:B------:R-:W-:Y:S01]  /*0290*/  LOP3.LUT R3, R10, 0x7ffffffc, RZ, 0xc0, !PT ;  /* 0x7ffffffc0a037812 */ /* 0x000fe200078ec0ff */
[----:B------:R-:W1:Y:S01]  /*02a0*/  LDCU UR10, c[0x0][0x394] ;  /* 0x00007280ff0a77ac */ /* 0x000e620008000800 */
[----:B------:R-:W2:Y:S04]  /*02b0*/  LDCU UR11, c[0x0][0x388] ;  /* 0x00007100ff0b77ac */ /* 0x000ea80008000800 */
[----:B------:R-:W3:Y:S01]  /*02c0*/  LDC R9, c[0x0][0x390] ;  /* 0x0000e400ff097b82 */ /* 0x000ee20000000800 */
[----:B------:R-:W4:Y:S01]  /*02d0*/  LDCU.64 UR14, c[0x0][0x380] ;  /* 0x00007000ff0e77ac */ /* 0x000f220008000a00 */
[----:B0-----:R-:W-:-:S03]  /*02e0*/  ULEA UR9, UR5, UR4, 0x18 ;  /* 0x0000000405097291 */ /* 0x001fc6000f8ec0ff */
[----:B-12-4-:R-:W-:-:S09]  /*02f0*/  UMOV UR4, URZ ;  /* 0x000000ff00047c82 */ /* 0x016fd20008000000 */
.L_x_8:
[----:B------:R-:W-:-:S09]  /*0300*/  ULEA UR5, UR4, UR9, 0x2 ;  /* 0x0000000904057291 */ /* 0x000fd2000f8e10ff */
[----:B01--4-:R-:W0:Y:S01]  /*0310*/  LDS.128 R4, [UR5] ;  /* 0x00000005ff047984 */ /* 0x013e220008000c00 */
[----:B------:R-:W-:Y:S02]  /*0320*/  UMOV UR5, UR10 ;  /* 0x0000000a00057c82 */ /* 0x000fe40008000000 */
[----:B------:R-:W-:Y:S02]  /*0330*/  UIADD3 UR8, UPT, UPT, UR4, UR5, URZ ;  /* 0x0000000504087290 */ /* 0x000fe4000fffe0ff */
[----:B------:R-:W-:-:S06]  /*0340*/  UIADD3 UR4, UPT, UPT, UR4, 0x4, URZ ;  /* 0x0000000404047890 */ /* 0x000fcc000fffe0ff */
[----:B------:R-:W-:Y:S02]  /*0350*/  ISETP.NE.AND P4, PT, R3, UR4, PT ;  /* 0x0000000403007c0c */ /* 0x000fe4000bf85270 */
[----:B0-----:R-:W-:Y:S02]  /*0360*/  ISETP.NE.AND P0, PT, R4, RZ, PT ;  /* 0x000000ff0400720c */ /* 0x001fe40003f05270 */
[----:B------:R-:W-:Y:S02]  /*0370*/  ISETP.NE.AND P1, PT, R5, RZ, PT ;  /* 0x000000ff0500720c */ /* 0x000fe40003f25270 */
[----:B------:R-:W-:Y:S02]  /*0380*/  ISETP.NE.AND P2, PT, R6, RZ, PT ;  /* 0x000000ff0600720c */ /* 0x000fe40003f45270 */
[----:B------:R-:W-:-:S07]  /*0390*/  ISETP.NE.AND P3, PT, R7, RZ, PT ;  /* 0x000000ff0700720c */ /* 0x000fce0003f65270 */
[----:B------:R-:W-:Y:S06]  /*03a0*/  @!P0 BRA `(.L_x_4) ;  /* 0x0000000000508947 */ /* 0x000fec0003800000 */
[----:B------:R-:W-:Y:S01]  /*03b0*/  VIADD R10, R4, UR8 ;  /* 0x00000008040a7c36 */ /* 0x000fe20008000000 */
[----:B------:R-:W-:-:S04]  /*03c0*/  UISETP.GE.AND UP0, UPT, UR8, UR11, UPT ;  /* 0x0000000b0800728c */ /* 0x000fc8000bf06270 */
[----:B------:R-:W-:Y:S01]  /*03d0*/  ISETP.GE.AND P0, PT, R10, UR11, PT ;  /* 0x0000000b0a007c0c */ /* 0x000fe2000bf06270 */
[----:B------:R-:W-:-:S03]  /*03e0*/  UISETP.LT.OR UP0, UPT, UR8, URZ, UP0 ;  /* 0x000000ff0800728c */ /* 0x000fc60008701670 */
[----:B------:R-:W-:-:S04]  /*03f0*/  ISETP.LT.OR P0, PT, R10, RZ, P0 ;  /* 0x000000ff0a00720c */ /* 0x000fc80000701670 */
[----:B------:R-:W-:-:S13]  /*0400*/  PLOP3.LUT P0, PT, P0, PT, UP0, 0xea, 0xae ;  /* 0x0000000000ae781c */ /* 0x000fda000070fd0a */
[----:B------:R-:W-:Y:S05]  /*0410*/  @P0 BRA `(.L_x_4) ;  /* 0x0000000000340947 */ /* 0x000fea0003800000 */
[----:B------:R-:W-:Y:S01]  /*0420*/  IMAD.MOV.U32 R11, RZ, RZ, RZ ;  /* 0x000000ffff0b7224 */ /* 0x000fe200078e00ff */
[----:B------:R-:W-:Y:S01]  /*0430*/  UMOV UR6, UR8 ;  /* 0x0000000800067c82 */ /* 0x000fe20008000000 */
[----:B------:R-:W-:Y:S01]  /*0440*/  UMOV UR7, URZ ;  /* 0x000000ff00077c82 */ /* 0x000fe20008000000 */
[----:B---3--:R-:W-:-:S04]  /*0450*/  IMAD.WIDE R10, R0, R9, R10 ;  /* 0x00000009000a7225 */ /* 0x008fc800078e020a */
[----:B------:R-:W-:Y:S01]  /*0460*/  IMAD.WIDE R16, R0, R9, UR6 ;  /* 0x0000000600107e25 */ /* 0x000fe2000f8e0209 */
[----:B------:R-:W-:Y:S02]  /*0470*/  LEA R14, P5, R10, UR14, 0x1 ;  /* 0x0000000e0a0e7c11 */ /* 0x000fe4000f8a08ff */
[----:B------:R-:W-:Y:S02]  /*0480*/  LEA R12, P0, R16, UR14, 0x1 ;  /* 0x0000000e100c7c11 */ /* 0x000fe4000f8008ff */
[----:B------:R-:W-:Y:S02]  /*0490*/  LEA.HI.X R15, R10, UR15, R11, 0x1, P5 ;  /* 0x0000000f0a0f7c11 */ /* 0x000fe4000a8f0c0b */
[----:B------:R-:W-:-:S03]  /*04a0*/  LEA.HI.X R13, R16, UR15, R17, 0x1, P0 ;  /* 0x0000000f100d7c11 */ /* 0x000fc600080f0c11 */
[----:B------:R-:W2:Y:S04]  /*04b0*/  LDG.E.U16 R17, desc[UR12][R14.64] ;  /* 0x0000000c0e117981 */ /* 0x000ea8000c1e1500 */
[----:B------:R-:W3:Y:S04]  /*04c0*/  LDG.E.U16 R11, desc[UR12][R12.64] ;  /* 0x0000000c0c0b7981 */ /* 0x000ee8000c1e1500 */
[----:B--2---:R0:W-:Y:S04]  /*04d0*/  STG.E.U16 desc[UR12][R12.64], R17 ;  /* 0x000000110c007986 */ /* 0x0041e8000c10150c */
[----:B---3--:R0:W-:Y:S02]  /*04e0*/  STG.E.U16 desc[UR12][R14.64], R11 ;  /* 0x0000000b0e007986 */ /* 0x0081e4000c10150c */
.L_x_4:
[----:B------:R-:W-:Y:S05]  /*04f0*/  @!P1 BRA `(.L_x_5) ;  /* 0x0000000000509947 */ /* 0x000fea0003800000 */
[----:B------:R-:W-:-:S04]  /*0500*/  UIADD3 UR6, UPT, UPT, UR8, 0x1, URZ ;  /* 0x0000000108067890 */ /* 0x000fc8000fffe0ff */
[----:B------:R-:W-:Y:S02]  /*0510*/  UISETP.GE.AND UP0, UPT, UR6, UR11, UPT ;  /* 0x0000000b0600728c */ /* 0x000fe4000bf06270 */
[----:B------:R-:W-:Y:S02]  /*0520*/  VIADD R4, R5, UR6 ;  /* 0x0000000605047c36 */ /* 0x000fe40008000000 */
[----:B------:R-:W-:-:S03]  /*0530*/  UISETP.LT.OR UP0, UPT, UR6, URZ, UP0 ;  /* 0x000000ff0600728c */ /* 0x000fc60008701670 */
[----:B------:R-:W-:-:S04]  /*0540*/  ISETP.GE.AND P0, PT, R4, UR11, PT ;  /* 0x0000000b04007c0c */ /* 0x000fc8000bf06270 */
[----:B------:R-:W-:-:S04]  /*0550*/  ISETP.LT.OR P0, PT, R4, RZ, P0 ;  /* 0x000000ff0400720c */ /* 0x000fc80000701670 */
[----:B------:R-:W-:-:S13]  /*0560*/  PLOP3.LUT P0, PT, P0, PT, UP0, 0xea, 0xae ;  /* 0x0000000000ae781c */ /* 0x000fda000070fd0a */
[----:B------:R-:W-:Y:S05]  /*0570*/  @P0 BRA `(.L_x_5) ;  /* 0x0000000000300947 */ /* 0x000fea0003800000 */
[----:B------:R-:W-:Y:S01]  /*0580*/  IMAD.MOV.U32 R5, RZ, RZ, RZ ;  /* 0x000000ffff057224 */ /* 0x000fe200078e00ff */
[----:B------:R-:W-:Y:S02]  /*0590*/  UMOV UR7, URZ ;  /* 0x000000ff00077c82 */ /* 0x000fe40008000000 */
[----:B0--3--:R-:W-:-:S04]  /*05a0*/  IMAD.WIDE R14, R0, R9, UR6 ;  /* 0x00000006000e7e25 */ /* 0x009fc8000f8e0209 */
[----:B------:R-:W-:Y:S01]  /*05b0*/  IMAD.WIDE R4, R0, R9, R4 ;  /* 0x0000000900047225 */ /* 0x000fe200078e0204 */
[----:B------:R-:W-:Y:S02]  /*05c0*/  LEA R10, P0, R14, UR14, 0x1 ;  /* 0x0000000e0e0a7c11 */ /* 0x000fe4000f8008ff */
[----:B------:R-:W-:Y:S02]  /*05d0*/  LEA R12, P1, R4, UR14, 0x1 ;  /* 0x0000000e040c7c11 */ /* 0x000fe4000f8208ff */
[----:B------:R-:W-:Y:S02]  /*05e0*/  LEA.HI.X R11, R14, UR15, R15, 0x1, P0 ;  /* 0x0000000f0e0b7c11 */ /* 0x000fe400080f0c0f */
[----:B------:R-:W-:-:S03]  /*05f0*/  LEA.HI.X R13, R4, UR15, R5, 0x1, P1 ;  /* 0x0000000f040d7c11 */ /* 0x000fc600088f0c05 */
[----:B------:R-:W2:Y:S04]  /*0600*/  LDG.E.U16 R5, desc[UR12][R10.64] ;  /* 0x0000000c0a057981 */ /* 0x000ea8000c1e1500 */
[----:B------:R-:W3:Y:S04]  /*0610*/  LDG.E.U16 R15, desc[UR12][R12.64] ;  /* 0x0000000c0c0f7981 */ /* 0x000ee8000c1e1500 */
[----:B---3--:R1:W-:Y:S04]  /*0620*/  STG.E.U16 desc[UR12][R10.64], R15 ;  /* 0x0000000f0a007986 */ /* 0x0083e8000c10150c */
[----:B--2---:R1:W-:Y:S02]  /*0630*/  STG.E.U16 desc[UR12][R12.64], R5 ;  /* 0x000000050c007986 */ /* 0x0043e4000c10150c */
.L_x_5:
        /* <DEDUP_REMOVED lines=9> */
[----:B-1----:R-:W-:Y:S01]  /*06d0*/  IMAD.MOV.U32 R5, RZ, RZ, RZ ;  /* 0x000000ffff057224 */ /* 0x002fe200078e00ff */
        /* <DEDUP_REMOVED lines=11> */
.L_x_6:
        /* <DEDUP_REMOVED lines=9> */
[----:B-1--4-:R-:W-:Y:S01]  /*0820*/  IMAD.MOV.U32 R5, RZ, RZ, RZ ;  /* 0x000000ffff057224 */ /* 0x012fe200078e00ff */
        /* <DEDUP_REMOVED lines=11> */
.L_x_7:
[----:B------:R-:W-:Y:S05]  /*08e0*/  @P4 BRA `(.L_x_8) ;  /* 0xfffffff800844947 */ /* 0x000fea000383ffff */
.L_x_3:
[----:B------:R-:W-:-:S13]  /*08f0*/  ISETP.NE.AND P0, PT, R2, RZ, PT ;  /* 0x000000ff0200720c */ /* 0x000fda0003f05270 */
[----:B------:R-:W-:Y:S05]  /*0900*/  @!P0 EXIT ;  /* 0x000000000000894d */ /* 0x000fea0003800000 */
[----:B01--4-:R-:W0:Y:S01]  /*0910*/  S2R R5, SR_CgaCtaId ;  /* 0x0000000000057919 */ /* 0x013e220000008800 */
[----:B------:R-:W-:Y:S01]  /*0920*/  MOV R4, 0x400 ;  /* 0x0000040000047802 */ /* 0x000fe20000000f00 */
[----:B------:R-:W-:Y:S01]  /*0930*/  IMAD.MOV R10, RZ, RZ, -R2 ;  /* 0x000000ffff0a7224 */ /* 0x000fe200078e0a02 */
[----:B------:R-:W1:Y:S01]  /*0940*/  LDCU UR4, c[0x0][0x388] ;  /* 0x00007100ff0477ac */ /* 0x000e620008000800 */
[----:B---3--:R-:W-:Y:S01]  /*0950*/  VIADD R9, R3, UR5 ;  /* 0x0000000503097c36 */ /* 0x008fe20008000000 */
[----:B------:R-:W2:Y:S01]  /*0960*/  LDCU UR6, c[0x0][0x390] ;  /* 0x00007200ff0677ac */ /* 0x000ea20008000800 */
[----:B------:R-:W3:Y:S01]  /*0970*/  LDCU.64 UR8, c[0x0][0x380] ;  /* 0x00007000ff0877ac */ /* 0x000ee20008000a00 */
[----:B0-----:R-:W-:-:S05]  /*0980*/  LEA R4, R5, R4, 0x18 ;  /* 0x0000000405047211 */ /* 0x001fca00078ec0ff */
[----:B-123--:R-:W-:-:S07]  /*0990*/  IMAD R8, R3, 0x4, R4 ;  /* 0x0000000403087824 */ /* 0x00efce00078e0204 */
.L_x_10:
[----:B0-----:R-:W0:Y:S01]  /*09a0*/  LDS R2, [R8] ;  /* 0x0000000008027984 */ /* 0x001e220000000800 */
[----:B------:R-:W-:-:S05]  /*09b0*/  VIADD R10, R10, 0x1 ;  /* 0x000000010a0a7836 */ /* 0x000fca0000000000 */
[----:B------:R-:W-:Y:S02]  /*09c0*/  ISETP.NE.AND P2, PT, R10, RZ, PT ;  /* 0x000000ff0a00720c */ /* 0x000fe40003f45270 */
[----:B0-----:R-:W-:-:S13]  /*09d0*/  ISETP.NE.AND P0, PT, R2, RZ, PT ;  /* 0x000000ff0200720c */ /* 0x001fda0003f05270 */
[----:B------:R-:W-:Y:S05]  /*09e0*/  @!P0 BRA `(.L_x_9) ;  /* 0x0000000000508947 */ /* 0x000fea0003800000 */
[----:B------:R-:W-:Y:S01]  /*09f0*/  IMAD.IADD R4, R2, 0x1, R9 ;  /* 0x0000000102047824 */ /* 0x000fe200078e0209 */
[----:B------:R-:W-:-:S04]  /*0a00*/  ISETP.GE.AND P0, PT, R9, UR4, PT ;  /* 0x0000000409007c0c */ /* 0x000fc8000bf06270 */
[C---:B------:R-:W-:Y:S02]  /*0a10*/  ISETP.GE.AND P1, PT, R4.reuse, UR4, PT ;  /* 0x0000000404007c0c */ /* 0x040fe4000bf26270 */
[----:B------:R-:W-:Y:S02]  /*0a20*/  ISETP.LT.OR P0, PT, R9, RZ, P0 ;  /* 0x000000ff0900720c */ /* 0x000fe40000701670 */
[----:B------:R-:W-:-:S04]  /*0a30*/  ISETP.LT.OR P1, PT, R4, RZ, P1 ;  /* 0x000000ff0400720c */ /* 0x000fc80000f21670 */
[----:B------:R-:W-:-:S13]  /*0a40*/  PLOP3.LUT P0, PT, P0, P1, PT, 0xf8, 0x8f ;  /* 0x00000000008f781c */ /* 0x000fda0000703f70 */
[----:B------:R-:W-:Y:S05]  /*0a50*/  @P0 BRA `(.L_x_9) ;  /* 0x0000000000340947 */ /* 0x000fea0003800000 */
[----:B------:R-:W-:Y:S02]  /*0a60*/  IMAD.MOV.U32 R5, RZ, RZ, RZ ;  /* 0x000000ffff057224 */ /* 0x000fe400078e00ff */
[----:B------:R-:W-:Y:S02]  /*0a70*/  IMAD.MOV.U32 R2, RZ, RZ, R9 ;  /* 0x000000ffff027224 */ /* 0x000fe400078e0009 */
[----:B------:R-:W-:Y:S02]  /*0a80*/  IMAD.MOV.U32 R3, RZ, RZ, RZ ;  /* 0x000000ffff037224 */ /* 0x000fe400078e00ff */
[----:B------:R-:W-:-:S04]  /*0a90*/  IMAD.WIDE R4, R0, UR6, R4 ;  /* 0x0000000600047c25 */ /* 0x000fc8000f8e0204 */
[----:B------:R-:W-:Y:S01]  /*0aa0*/  IMAD.WIDE R12, R0, UR6, R2 ;  /* 0x00000006000c7c25 */ /* 0x000fe2000f8e0202 */
        /* <DEDUP_REMOVED lines=8> */
.L_x_9:
[----:B------:R-:W-:Y:S02]  /*0b30*/  VIADD R8, R8, 0x4 ;  /* 0x0000000408087836 */ /* 0x000fe40000000000 */
[----:B------:R-:W-:Y:S01]  /*0b40*/  VIADD R9, R9, 0x1 ;  /* 0x0000000109097836 */ /* 0x000fe20000000000 */
[----:B------:R-:W-:Y:S06]  /*0b50*/  @P2 BRA `(.L_x_10) ;  /* 0xfffffffc00902947 */ /* 0x000fec000383ffff */
[----:B------:R-:W-:Y:S05]  /*0b60*/  EXIT ;  /* 0x000000000000794d */ /* 0x000fea0003800000 */
.L_x_11:
[----:B------:R-:W-:-:S00]  /*0b70*/  BRA `(.L_x_11) ;  /* 0xfffffffc00fc7947 */ /* 0x000fc0000383ffff */
[----:B------:R-:W-:-:S00]  /*0b80*/  NOP ;  /* 0x0000000000007918 */ /* 0x000fc00000000000 */
[----:B------:R-:W-:-:S00]  /*0b90*/  NOP ;  /* 0x0000000000007918 */ /* 0x000fc00000000000 */
[----:B------:R-:W-:-:S00]  /*0ba0*/  NOP ;  /* 0x0000000000007918 */ /* 0x000fc00000000000 */
[----:B------:R-:W-:-:S00]  /*0bb0*/  NOP ;  /* 0x0000000000007918 */ /* 0x000fc00000000000 */
[----:B------:R-:W-:-:S00]  /*0bc0*/  NOP ;  /* 0x0000000000007918 */ /* 0x000fc00000000000 */
[----:B------:R-:W-:-:S00]  /*0bd0*/  NOP ;  /* 0x0000000000007918 */ /* 0x000fc00000000000 */
[----:B------:R-:W-:-:S00]  /*0be0*/  NOP ;  /* 0x0000000000007918 */ /* 0x000fc00000000000 */
[----:B------:R-:W-:-:S00]  /*0bf0*/  NOP ;  /* 0x0000000000007918 */ /* 0x000fc00000000000 */
.L_x_13:


//--------------------- .text._Z16swap_rows_kernelP6__halfiiiiiii --------------------------
	.section	.text._Z16swap_rows_kernelP6__halfiiiiiii,"ax",@progbits
	.align	128
        .global         _Z16swap_rows_kernelP6__halfiiiiiii
        .type           _Z16swap_rows_kernelP6__halfiiiiiii,@function
        .size           _Z16swap_rows_kernelP6__halfiiiiiii,(.L_x_14 - _Z16swap_rows_kernelP6__halfiiiiiii)
        .other          _Z16swap_rows_kernelP6__halfiiiiiii,@"STO_CUDA_ENTRY STV_DEFAULT"
_Z16swap_rows_kernelP6__halfiiiiiii:
.text._Z16swap_rows_kernelP6__halfiiiiiii:
[----:B------:R-:W-:Y:S01]  /*0000*/  LDC R1, c[0x0][0x37c] ;  /* 0x0000df00ff017b82 */ /* 0x000fe20000000800 */
[----:B------:R-:W0:Y:S07]  /*0010*/  S2R R0, SR_TID.X ;  /* 0x0000000000007919 */ /* 0x000e2e0000002100 */
[----:B------:R-:W0:Y:S01]  /*0020*/  S2UR UR4, SR_CTAID.X ;  /* 0x00000000000479c3 */ /* 0x000e220000002500 */
[----:B------:R-:W1:Y:S07]  /*0030*/  LDCU UR5, c[0x0][0x38c] ;  /* 0x00007180ff0577ac */ /* 0x000e6e0008000800 */
[----:B------:R-:W0:Y:S02]  /*0040*/  LDC R7, c[0x0][0x360] ;  /* 0x0000d800ff077b82 */ /* 0x000e240000000800 */
[----:B0-----:R-:W-:-:S05]  /*0050*/  IMAD R7, R7, UR4, R0 ;  /* 0x0000000407077c24 */ /* 0x001fca000f8e0200 */
[----:B-1----:R-:W-:-:S13]  /*0060*/  ISETP.GE.AND P0, PT, R7, UR5, PT ;  /* 0x0000000507007c0c */ /* 0x002fda000bf06270 */
[----:B------:R-:W-:Y:S05]  /*0070*/  @P0 EXIT ;  /* 0x000000000000094d */ /* 0x000fea0003800000 */
[----:B------:R-:W0:Y:S01]  /*0080*/  LDCU UR4, c[0x0][0x3a0] ;  /* 0x00007400ff0477ac */ /* 0x000e220008000800 */
[----:B------:R-:W0:Y:S02]  /*0090*/  LDCU UR5, c[0x0][0x39c] ;  /* 0x00007380ff0577ac */ /* 0x000e240008000800 */
[----:B0-----:R-:W-:Y:S02]  /*00a0*/  UIADD3 UR4, UPT, UPT, UR4, UR5, URZ ;  /* 0x0000000504047290 */ /* 0x001fe4000fffe0ff */
[----:B------:R-:W-:-:S04]  /*00b0*/  ISETP.GE.AND P1, PT, R7, UR5, PT ;  /* 0x0000000507007c0c */ /* 0x000fc8000bf26270 */
[----:B------:R-:W-:-:S05]  /*00c0*/  ISETP.GE.AND P0, PT, R7, UR4, PT ;  /* 0x0000000407007c0c */ /* 0x000fca000bf06270 */
[----:B------:R-:W0:Y:S08]  /*00d0*/  LDCU.64 UR4, c[0x0][0x358] ;  /* 0x00006b00ff0477ac */ /* 0x000e300008000a00 */
[----:B0-----:R-:W-:Y:S05]  /*00e0*/  @!P0 EXIT P1 ;  /* 0x000000000000894d */ /* 0x001fea0000800000 */
[----:B------:R-:W0:Y:S01]  /*00f0*/  LDCU UR10, c[0x0][0x398] ;  /* 0x00007300ff0a77ac */ /* 0x000e220008000800 */
[----:B------:R-:W1:Y:S01]  /*0100*/  LDCU.64 UR8, c[0x0][0x390] ;  /* 0x00007200ff0877ac */ /* 0x000e620008000a00 */
[----:B------:R-:W2:Y:S01]  /*0110*/  LDCU.64 UR12, c[0x0][0x380] ;  /* 0x00007000ff0c77ac */ /* 0x000ea20008000a00 */
[----:B0-----:R-:W-:Y:S02]  /*0120*/  USHF.R.S32.HI UR7, URZ, 0x1f, UR10 ;  /* 0x0000001fff077899 */ /* 0x001fe4000801140a */
[----:B------:R-:W-:Y:S01]  /*0130*/  IMAD.U32 R4, RZ, RZ, UR10 ;  /* 0x0000000aff047e24 */ /* 0x000fe2000f8e00ff */
[----:B-1----:R-:W-:Y:S02]  /*0140*/  USHF.R.S32.HI UR6, URZ, 0x1f, UR9 ;  /* 0x0000001fff067899 */ /* 0x002fe40008011409 */
[----:B------:R-:W-:Y:S02]  /*0150*/  IMAD.U32 R2, RZ, RZ, UR9 ;  /* 0x00000009ff027e24 */ /* 0x000fe4000f8e00ff */
[----:B------:R-:W-:-:S02]  /*0160*/  IMAD.U32 R5, RZ, RZ, UR7 ;  /* 0x00000007ff057e24 */ /* 0x000fc4000f8e00ff */
[----:B------:R-:W-:Y:S02]  /*0170*/  IMAD.U32 R3, RZ, RZ, UR6 ;  /* 0x00000006ff037e24 */ /* 0x000fe4000f8e00ff */
[----:B------:R-:W-:-:S04]  /*0180*/  IMAD.WIDE R4, R7, UR8, R4 ;  /* 0x0000000807047c25 */ /* 0x000fc8000f8e0204 */
[----:B------:R-:W-:Y:S01]  /*0190*/  IMAD.WIDE R2, R7, UR8, R2 ;  /* 0x0000000807027c25 */ /* 0x000fe2000f8e0202 */
[----:B--2---:R-:W-:Y:S02]  /*01a0*/  LEA R8, P1, R4, UR12, 0x1 ;  /* 0x0000000c04087c11 */ /* 0x004fe4000f8208ff */
[----:B------:R-:W-:Y:S02]  /*01b0*/  LEA R6, P0, R2, UR12, 0x1 ;  /* 0x0000000c02067c11 */ /* 0x000fe4000f8008ff */
[----:B------:R-:W-:Y:S02]  /*01c0*/  LEA.HI.X R9, R4, UR13, R5, 0x1, P1 ;  /* 0x0000000d04097c11 */ /* 0x000fe400088f0c05 */
[----:B------:R-:W-:-:S03]  /*01d0*/  LEA.HI.X R7, R2, UR13, R3, 0x1, P0 ;  /* 0x0000000d02077c11 */ /* 0x000fc600080f0c03 */
[----:B------:R-:W2:Y:S04]  /*01e0*/  LDG.E.U16 R5, desc[UR4][R8.64] ;  /* 0x0000000408057981 */ /* 0x000ea8000c1e1500 */
[----:B------:R-:W3:Y:S04]  /*01f0*/  LDG.E.U16 R3, desc[UR4][R6.64] ;  /* 0x0000000406037981 */ /* 0x000ee8000c1e1500 */
[----:B--2---:R-:W-:Y:S04]  /*0200*/  STG.E.U16 desc[UR4][R6.64], R5 ;  /* 0x0000000506007986 */ /* 0x004fe8000c101504 */
[----:B---3--:R-:W-:Y:S01]  /*0210*/  STG.E.U16 desc[UR4][R8.64], R3 ;  /* 0x0000000308007986 */ /* 0x008fe2000c101504 */
[----:B------:R-:W-:Y:S05]  /*0220*/  EXIT ;  /* 0x000000000000794d */ /* 0x000fea0003800000 */
.L_x_12:
        /* <DEDUP_REMOVED lines=13> */
.L_x_14:


//--------------------- .nv.shared._Z22batch_swap_rows_kernelP6__halfiiiiiPKi --------------------------
	.section	.nv.shared._Z22batch_swap_rows_kernelP6__halfiiiiiPKi,"aw",@nobits
	.sectionflags	@""
	.align	16
	.zero		1024


//--------------------- .nv.shared.reserved.0     --------------------------
	.section	.nv.shared.reserved.0,"aw",@nobits
	.weak		__nv_reservedSMEM_offset_0_alias
	.size		__nv_reservedSMEM_offset_0_alias, 0, 64
	.other		__nv_reservedSMEM_offset_0_alias,@"STO_CUDA_RESERVED_SHARED STV_DEFAULT"
__nv_reservedSMEM_offset_0_alias:
	.zero		0
	.zero		64


//--------------------- .nv.shared._Z16swap_rows_kernelP6__halfiiiiiii --------------------------
	.section	.nv.shared._Z16swap_rows_kernelP6__halfiiiiiii,"aw",@nobits
	.sectionflags	@""
	.align	16
	.zero		1024


//--------------------- .nv.constant0._Z22batch_swap_rows_kernelP6__halfiiiiiPKi --------------------------
	.section	.nv.constant0._Z22batch_swap_rows_kernelP6__halfiiiiiPKi,"a",@progbits
	.sectionflags	@""
	.align	4
.nv.constant0._Z22batch_swap_rows_kernelP6__halfiiiiiPKi:
	.zero		936


//--------------------- .nv.constant0._Z16swap_rows_kernelP6__halfiiiiiii --------------------------
	.section	.nv.constant0._Z16swap_rows_kernelP6__halfiiiiiii,"a",@progbits
	.sectionflags	@""
	.align	4
.nv.constant0._Z16swap_rows_kernelP6__halfiiiiiii:
	.zero		932


//--------------------- SYMBOLS --------------------------

	.type		.nv.reservedSmem.offset0,@object
	.size		.nv.reservedSmem.offset0,0x4
	.type		.nv.reservedSmem.cap,@object
	.size		.nv.reservedSmem.cap,0x4
